//
// Generated by NVIDIA NVVM Compiler
//
// Compiler Build ID: CL-36424714
// Cuda compilation tools, release 13.0, V13.0.88
// Based on NVVM 20.0.0
//

.version 9.0
.target sm_100
.address_size 64

	// .globl	_Z18array_split_singleI6__halfEvPKfPS0_S3_j

.visible .entry _Z18array_split_singleI6__halfEvPKfPS0_S3_j(
	.param .u64 .ptr .align 1 _Z18array_split_singleI6__halfEvPKfPS0_S3_j_param_0,
	.param .u64 .ptr .align 1 _Z18array_split_singleI6__halfEvPKfPS0_S3_j_param_1,
	.param .u64 .ptr .align 1 _Z18array_split_singleI6__halfEvPKfPS0_S3_j_param_2,
	.param .u32 _Z18array_split_singleI6__halfEvPKfPS0_S3_j_param_3
)
{
	.reg .pred 	%p<2>;
	.reg .b16 	%rs<4>;
	.reg .b32 	%r<6>;
	.reg .b32 	%f<5>;
	.reg .b64 	%rd<12>;

	ld.param.u64 	%rd1, [_Z18array_split_singleI6__halfEvPKfPS0_S3_j_param_0];
	ld.param.u64 	%rd2, [_Z18array_split_singleI6__halfEvPKfPS0_S3_j_param_1];
	ld.param.u64 	%rd3, [_Z18array_split_singleI6__halfEvPKfPS0_S3_j_param_2];
	ld.param.u32 	%r2, [_Z18array_split_singleI6__halfEvPKfPS0_S3_j_param_3];
	mov.u32 	%r3, %ctaid.x;
	mov.u32 	%r4, %ntid.x;
	mov.u32 	%r5, %tid.x;
	mad.lo.s32 	%r1, %r3, %r4, %r5;
	setp.ge.u32 	%p1, %r1, %r2;
	@%p1 bra 	$L__BB0_2;
	cvta.to.global.u64 	%rd4, %rd1;
	cvta.to.global.u64 	%rd5, %rd2;
	cvta.to.global.u64 	%rd6, %rd3;
	mul.wide.u32 	%rd7, %r1, 4;
	add.s64 	%rd8, %rd4, %rd7;
	ld.global.f32 	%f1, [%rd8];
	// begin inline asm
	{  cvt.rn.f16.f32 %rs1, %f1;}

	// end inline asm
	// begin inline asm
	{  cvt.f32.f16 %f2, %rs1;}

	// end inline asm
	sub.f32 	%f4, %f1, %f2;
	mul.f32 	%f3, %f4, 0f44800000;
	// begin inline asm
	{  cvt.rn.f16.f32 %rs3, %f3;}

	// end inline asm
	mul.wide.u32 	%rd9, %r1, 2;
	add.s64 	%rd10, %rd5, %rd9;
	st.global.u16 	[%rd10], %rs1;
	add.s64 	%rd11, %rd6, %rd9;
	st.global.u16 	[%rd11], %rs3;
$L__BB0_2:
	ret;

}


// ===== COMPILED SASS (sm_100) =====

	.target	sm_100

	.elftype	@"ET_EXEC"


//--------------------- .note.nv.tkinfo           --------------------------
	.section	.note.nv.tkinfo,"",@"SHT_NOTE"
	.sectionflags	@"SHF_NOTE_NV_TKINFO"
	.tkinfo
        /*0018*/ 	.word	0x00000002
        /*0030*/ 	.string	""
        /*0030*/ 	.string	"ptxas"
        /*0030*/ 	.string	"Cuda compilation tools, release 13.0, V13.0.88"
        /*0030*/ 	.string	"Build cuda_13.0.r13.0/compiler.36424714_0"
        /*0030*/ 	.string	"-arch sm_100 -m 64 "



//--------------------- .note.nv.cuinfo           --------------------------
	.section	.note.nv.cuinfo,"",@"SHT_NOTE"
	.sectionflags	@"SHF_NOTE_NV_CUINFO"
        /*0018*/ 	.short	0x0002
        /*001a*/ 	.short	0x0064
        /*001c*/ 	.short	0x0082
	.zero		2


//--------------------- .nv.info                  --------------------------
	.section	.nv.info,"",@"SHT_CUDA_INFO"
	.align	4


	//----- nvinfo : EIATTR_REGCOUNT
	.align		4
        /*0000*/ 	.byte	0x04, 0x2f
        /*0002*/ 	.short	(.L_1 - .L_0)
	.align		4
.L_0:
        /*0004*/ 	.word	index@(_Z18array_split_singleI6__halfEvPKfPS0_S3_j)
        /*0008*/ 	.word	0x0000000e


	//----- nvinfo : EIATTR_FRAME_SIZE
	.align		4
.L_1:
        /*000c*/ 	.byte	0x04, 0x11
        /*000e*/ 	.short	(.L_3 - .L_2)
	.align		4
.L_2:
        /*0010*/ 	.word	index@(_Z18array_split_singleI6__halfEvPKfPS0_S3_j)
        /*0014*/ 	.word	0x00000000


	//----- nvinfo : EIATTR_MIN_STACK_SIZE
	.align		4
.L_3:
        /*0018*/ 	.byte	0x04, 0x12
        /*001a*/ 	.short	(.L_5 - .L_4)
	.align		4
.L_4:
        /*001c*/ 	.word	index@(_Z18array_split_singleI6__halfEvPKfPS0_S3_j)
        /*0020*/ 	.word	0x00000000
.L_5:


//--------------------- .nv.compat                --------------------------
	.section	.nv.compat,"",@"SHT_CUDA_COMPAT_INFO"
	.align	4
        /*0000*/ 	.byte	0x02, 0x09, 0x00, 0x00, 0x02, 0x02, 0x01, 0x00, 0x02, 0x05, 0x05, 0x00, 0x03, 0x07, 0x01, 0x01
        /*0010*/ 	.byte	0x02, 0x03, 0x00, 0x00, 0x02, 0x06, 0x01, 0x00, 0x04, 0x0b, 0x08, 0x00, 0x09, 0x00, 0x00, 0x00
        /*0020*/ 	.byte	0x00, 0x00, 0x00, 0x00


//--------------------- .nv.info._Z18array_split_singleI6__halfEvPKfPS0_S3_j --------------------------
	.section	.nv.info._Z18array_split_singleI6__halfEvPKfPS0_S3_j,"",@"SHT_CUDA_INFO"
	.sectionflags	@""
	.align	4


	//----- nvinfo : EIATTR_CUDA_API_VERSION
	.align		4
        /*0000*/ 	.byte	0x04, 0x37
        /*0002*/ 	.short	(.L_7 - .L_6)
.L_6:
        /*0004*/ 	.word	0x00000082


	//----- nvinfo : EIATTR_KPARAM_INFO
	.align		4
.L_7:
        /*0008*/ 	.byte	0x04, 0x17
        /*000a*/ 	.short	(.L_9 - .L_8)
.L_8:
        /*000c*/ 	.word	0x00000000
        /*0010*/ 	.short	0x0003
        /*0012*/ 	.short	0x0018
        /*0014*/ 	.byte	0x00, 0xf0, 0x11, 0x00


	//----- nvinfo : EIATTR_KPARAM_INFO
	.align		4
.L_9:
        /*0018*/ 	.byte	0x04, 0x17
        /*001a*/ 	.short	(.L_11 - .L_10)
.L_10:
        /*001c*/ 	.word	0x00000000
        /*0020*/ 	.short	0x0002
        /*0022*/ 	.short	0x0010
        /*0024*/ 	.byte	0x00, 0xf5, 0x21, 0x00


	//----- nvinfo : EIATTR_KPARAM_INFO
	.align		4
.L_11:
        /*0028*/ 	.byte	0x04, 0x17
        /*002a*/ 	.short	(.L_13 - .L_12)
.L_12:
        /*002c*/ 	.word	0x00000000
        /*0030*/ 	.short	0x0001
        /*0032*/ 	.short	0x0008
        /*0034*/ 	.byte	0x00, 0xf5, 0x21, 0x00


	//----- nvinfo : EIATTR_KPARAM_INFO
	.align		4
.L_13:
        /*0038*/ 	.byte	0x04, 0x17
        /*003a*/ 	.short	(.L_15 - .L_14)
.L_14:
        /*003c*/ 	.word	0x00000000
        /*0040*/ 	.short	0x0000
        /*0042*/ 	.short	0x0000
        /*0044*/ 	.byte	0x00, 0xf5, 0x21, 0x00


	//----- nvinfo : EIATTR_SPARSE_MMA_MASK
	.align		4
.L_15:
        /*0048*/ 	.byte	0x03, 0x50
        /*004a*/ 	.short	0x0000


	//----- nvinfo : EIATTR_MAXREG_COUNT
	.align		4
        /*004c*/ 	.byte	0x03, 0x1b
        /*004e*/ 	.short	0x00ff


	//----- nvinfo : EIATTR_MERCURY_ISA_VERSION
	.align		4
        /*0050*/ 	.byte	0x03, 0x5f
        /*0052*/ 	.short	0x0101


	//----- nvinfo : EIATTR_VRC_CTA_INIT_COUNT
	.align		4
        /*0054*/ 	.byte	0x02, 0x4a
	.zero		1
	.zero		1


	//----- nvinfo : EIATTR_EXIT_INSTR_OFFSETS
	.align		4
        /*0058*/ 	.byte	0x04, 0x1c
        /*005a*/ 	.short	(.L_17 - .L_16)


	//   ....[0]....
.L_16:
        /*005c*/ 	.word	0x00000070


	//   ....[1]....
        /*0060*/ 	.word	0x00000170


	//----- nvinfo : EIATTR_CBANK_PARAM_SIZE
	.align		4
.L_17:
        /*0064*/ 	.byte	0x03, 0x19
        /*0066*/ 	.short	0x001c


	//----- nvinfo : EIATTR_PARAM_CBANK
	.align		4
        /*0068*/ 	.byte	0x04, 0x0a
        /*006a*/ 	.short	(.L_19 - .L_18)
	.align		4
.L_18:
        /*006c*/ 	.word	index@(.nv.constant0._Z18array_split_singleI6__halfEvPKfPS0_S3_j)
        /*0070*/ 	.short	0x0380
        /*0072*/ 	.short	0x001c


	//----- nvinfo : EIATTR_SW_WAR
	.align		4
.L_19:
        /*0074*/ 	.byte	0x04, 0x36
        /*0076*/ 	.short	(.L_21 - .L_20)
.L_20:
        /*0078*/ 	.word	0x00000008
.L_21:


//--------------------- .nv.callgraph             --------------------------
	.section	.nv.callgraph,"",@"SHT_CUDA_CALLGRAPH"
	.align	4
	.sectionentsize	8
	.align		4
        /*0000*/ 	.word	0x00000000
	.align		4
        /*0004*/ 	.word	0xffffffff
	.align		4
        /*0008*/ 	.word	0x00000000
	.align		4
        /*000c*/ 	.word	0xfffffffe
	.align		4
        /*0010*/ 	.word	0x00000000
	.align		4
        /*0014*/ 	.word	0xfffffffd
	.align		4
        /*0018*/ 	.word	0x00000000
	.align		4
        /*001c*/ 	.word	0xfffffffc


//--------------------- .text._Z18array_split_singleI6__halfEvPKfPS0_S3_j --------------------------
	.section	.text._Z18array_split_singleI6__halfEvPKfPS0_S3_j,"ax",@progbits
	.align	128
        .global         _Z18array_split_singleI6__halfEvPKfPS0_S3_j
        .type           _Z18array_split_singleI6__halfEvPKfPS0_S3_j,@function
        .size           _Z18array_split_singleI6__halfEvPKfPS0_S3_j,(.L_x_1 - _Z18array_split_singleI6__halfEvPKfPS0_S3_j)
        .other          _Z18array_split_singleI6__halfEvPKfPS0_S3_j,@"STO_CUDA_ENTRY STV_DEFAULT"
_Z18array_split_singleI6__halfEvPKfPS0_S3_j:
.text._Z18array_split_singleI6__halfEvPKfPS0_S3_j:
[----:B------:R-:W-:Y:S01]  /*0000*/  LDC R1, c[0x0][0x37c] ;  /* 0x0000df00ff017b82 */ /* 0x000fe20000000800 */
[----:B------:R-:W0:Y:S07]  /*0010*/  S2R R0, SR_TID.X ;  /* 0x0000000000007919 */ /* 0x000e2e0000002100 */
[----:B------:R-:W0:Y:S01]  /*0020*/  S2UR UR4, SR_CTAID.X ;  /* 0x00000000000479c3 */ /* 0x000e220000002500 */
[----:B------:R-:W1:Y:S07]  /*0030*/  LDCU UR5, c[0x0][0x398] ;  /* 0x00007300ff0577ac */ /* 0x000e6e0008000800 */
[----:B------:R-:W0:Y:S02]  /*0040*/  LDC R9, c[0x0][0x360] ;  /* 0x0000d800ff097b82 */ /* 0x000e240000000800 */
[----:B0-----:R-:W-:-:S05]  /*0050*/  IMAD R9, R9, UR4, R0 ;  /* 0x0000000409097c24 */ /* 0x001fca000f8e0200 */
[----:B-1----:R-:W-:-:S13]  /*0060*/  ISETP.GE.U32.AND P0, PT, R9, UR5, PT ;  /* 0x0000000509007c0c */ /* 0x002fda000bf06070 */
[----:B------:R-:W-:Y:S05]  /*0070*/  @P0 EXIT ;  /* 0x000000000000094d */ /* 0x000fea0003800000 */
[----:B------:R-:W0:Y:S01]  /*0080*/  LDC.64 R2, c[0x0][0x380] ;  /* 0x0000e000ff027b82 */ /* 0x000e220000000a00 */
[----:B------:R-:W1:Y:S07]  /*0090*/  LDCU.64 UR4, c[0x0][0x358] ;  /* 0x00006b00ff0477ac */ /* 0x000e6e0008000a00 */
[----:B------:R-:W2:Y:S08]  /*00a0*/  LDC.64 R4, c[0x0][0x388] ;  /* 0x0000e200ff047b82 */ /* 0x000eb00000000a00 */
[----:B------:R-:W3:Y:S01]  /*00b0*/  LDC.64 R6, c[0x0][0x390] ;  /* 0x0000e400ff067b82 */ /* 0x000ee20000000a00 */
[----:B0-----:R-:W-:-:S06]  /*00c0*/  IMAD.WIDE.U32 R2, R9, 0x4, R2 ;  /* 0x0000000409027825 */ /* 0x001fcc00078e0002 */
[----:B-1----:R-:W4:Y:S01]  /*00d0*/  LDG.E R2, desc[UR4][R2.64] ;  /* 0x0000000402027981 */ /* 0x002f22000c1e1900 */
[----:B--2---:R-:W-:-:S04]  /*00e0*/  IMAD.WIDE.U32 R4, R9, 0x2, R4 ;  /* 0x0000000209047825 */ /* 0x004fc800078e0004 */
[----:B---3--:R-:W-:Y:S01]  /*00f0*/  IMAD.WIDE.U32 R6, R9, 0x2, R6 ;  /* 0x0000000209067825 */ /* 0x008fe200078e0006 */
[----:B----4-:R-:W-:-:S05]  /*0100*/  F2FP.F16.F32.PACK_AB R0, RZ, R2 ;  /* 0x00000002ff00723e */ /* 0x010fca00000000ff */
[----:B------:R-:W-:Y:S01]  /*0110*/  HADD2.F32 R11, -RZ, R0.H0_H0 ;  /* 0x20000000ff0b7230 */ /* 0x000fe20000004100 */
[----:B------:R-:W-:Y:S04]  /*0120*/  STG.E.U16 desc[UR4][R4.64], R0 ;  /* 0x0000000004007986 */ /* 0x000fe8000c101504 */
[----:B------:R-:W-:-:S04]  /*0130*/  FADD R11, R2, -R11 ;  /* 0x8000000b020b7221 */ /* 0x000fc80000000000 */
[----:B------:R-:W-:-:S05]  /*0140*/  FMUL R11, R11, 1024 ;  /* 0x448000000b0b7820 */ /* 0x000fca0000400000 */
[----:B------:R-:W-:-:S05]  /*0150*/  F2FP.F16.F32.PACK_AB R11, RZ, R11 ;  /* 0x0000000bff0b723e */ /* 0x000fca00000000ff */
[----:B------:R-:W-:Y:S01]  /*0160*/  STG.E.U16 desc[UR4][R6.64], R11 ;  /* 0x0000000b06007986 */ /* 0x000fe2000c101504 */
[----:B------:R-:W-:Y:S05]  /*0170*/  EXIT ;  /* 0x000000000000794d */ /* 0x000fea0003800000 */
.L_x_0:
[----:B------:R-:W-:-:S00]  /*0180*/  BRA `(.L_x_0) ;  /* 0xfffffffc00fc7947 */ /* 0x000fc0000383ffff */
[----:B------:R-:W-:-:S00]  /*0190*/  NOP ;  /* 0x0000000000007918 */ /* 0x000fc00000000000 */
        /* <DEDUP_REMOVED lines=14> */
.L_x_1:


//--------------------- .nv.shared.reserved.0     --------------------------
	.section	.nv.shared.reserved.0,"aw",@nobits
	.weak		__nv_reservedSMEM_offset_0_alias
	.size		__nv_reservedSMEM_offset_0_alias, 0, 64
	.other		__nv_reservedSMEM_offset_0_alias,@"STO_CUDA_RESERVED_SHARED STV_DEFAULT"
__nv_reservedSMEM_offset_0_alias:
	.zero		0
	.zero		64


//--------------------- .nv.constant0._Z18array_split_singleI6__halfEvPKfPS0_S3_j --------------------------
	.section	.nv.constant0._Z18array_split_singleI6__halfEvPKfPS0_S3_j,"a",@progbits
	.sectionflags	@""
	.align	4
.nv.constant0._Z18array_split_singleI6__halfEvPKfPS0_S3_j:
	.zero		924


//--------------------- SYMBOLS --------------------------

	.type		.nv.reservedSmem.offset0,@object
	.size		.nv.reservedSmem.offset0,0x4
